//
// Generated by NVIDIA NVVM Compiler
//
// Compiler Build ID: CL-36424714
// Cuda compilation tools, release 13.0, V13.0.88
// Based on NVVM 20.0.0
//

.version 9.0
.target sm_100
.address_size 64

	// .globl	_Z17vector_add_kernelPfPKfS1_i

.visible .entry _Z17vector_add_kernelPfPKfS1_i(
	.param .u64 .ptr .align 1 _Z17vector_add_kernelPfPKfS1_i_param_0,
	.param .u64 .ptr .align 1 _Z17vector_add_kernelPfPKfS1_i_param_1,
	.param .u64 .ptr .align 1 _Z17vector_add_kernelPfPKfS1_i_param_2,
	.param .u32 _Z17vector_add_kernelPfPKfS1_i_param_3
)
{
	.reg .pred 	%p<2>;
	.reg .b32 	%r<6>;
	.reg .b32 	%f<4>;
	.reg .b64 	%rd<11>;

	ld.param.u64 	%rd1, [_Z17vector_add_kernelPfPKfS1_i_param_0];
	ld.param.u64 	%rd2, [_Z17vector_add_kernelPfPKfS1_i_param_1];
	ld.param.u64 	%rd3, [_Z17vector_add_kernelPfPKfS1_i_param_2];
	ld.param.u32 	%r2, [_Z17vector_add_kernelPfPKfS1_i_param_3];
	mov.u32 	%r3, %tid.x;
	mov.u32 	%r4, %ctaid.x;
	mov.u32 	%r5, %ntid.x;
	mad.lo.s32 	%r1, %r4, %r5, %r3;
	setp.ge.s32 	%p1, %r1, %r2;
	@%p1 bra 	$L__BB0_2;
	cvta.to.global.u64 	%rd4, %rd2;
	cvta.to.global.u64 	%rd5, %rd3;
	cvta.to.global.u64 	%rd6, %rd1;
	mul.wide.s32 	%rd7, %r1, 4;
	add.s64 	%rd8, %rd4, %rd7;
	ld.global.f32 	%f1, [%rd8];
	add.s64 	%rd9, %rd5, %rd7;
	ld.global.f32 	%f2, [%rd9];
	add.f32 	%f3, %f1, %f2;
	add.s64 	%rd10, %rd6, %rd7;
	st.global.f32 	[%rd10], %f3;
$L__BB0_2:
	ret;

}


// ===== COMPILED SASS (sm_100) =====

	.target	sm_100

	.elftype	@"ET_EXEC"


//--------------------- .note.nv.tkinfo           --------------------------
	.section	.note.nv.tkinfo,"",@"SHT_NOTE"
	.sectionflags	@"SHF_NOTE_NV_TKINFO"
	.tkinfo
        /*0018*/ 	.word	0x00000002
        /*0030*/ 	.string	""
        /*0030*/ 	.string	"ptxas"
        /*0030*/ 	.string	"Cuda compilation tools, release 13.0, V13.0.88"
        /*0030*/ 	.string	"Build cuda_13.0.r13.0/compiler.36424714_0"
        /*0030*/ 	.string	"-arch sm_100 -m 64 "



//--------------------- .note.nv.cuinfo           --------------------------
	.section	.note.nv.cuinfo,"",@"SHT_NOTE"
	.sectionflags	@"SHF_NOTE_NV_CUINFO"
        /*0018*/ 	.short	0x0002
        /*001a*/ 	.short	0x0064
        /*001c*/ 	.short	0x0082
	.zero		2


//--------------------- .nv.info                  --------------------------
	.section	.nv.info,"",@"SHT_CUDA_INFO"
	.align	4


	//----- nvinfo : EIATTR_REGCOUNT
	.align		4
        /*0000*/ 	.byte	0x04, 0x2f
        /*0002*/ 	.short	(.L_1 - .L_0)
	.align		4
.L_0:
        /*0004*/ 	.word	index@(_Z17vector_add_kernelPfPKfS1_i)
        /*0008*/ 	.word	0x0000000c


	//----- nvinfo : EIATTR_FRAME_SIZE
	.align		4
.L_1:
        /*000c*/ 	.byte	0x04, 0x11
        /*000e*/ 	.short	(.L_3 - .L_2)
	.align		4
.L_2:
        /*0010*/ 	.word	index@(_Z17vector_add_kernelPfPKfS1_i)
        /*0014*/ 	.word	0x00000000


	//----- nvinfo : EIATTR_MIN_STACK_SIZE
	.align		4
.L_3:
        /*0018*/ 	.byte	0x04, 0x12
        /*001a*/ 	.short	(.L_5 - .L_4)
	.align		4
.L_4:
        /*001c*/ 	.word	index@(_Z17vector_add_kernelPfPKfS1_i)
        /*0020*/ 	.word	0x00000000
.L_5:


//--------------------- .nv.compat                --------------------------
	.section	.nv.compat,"",@"SHT_CUDA_COMPAT_INFO"
	.align	4
        /*0000*/ 	.byte	0x02, 0x09, 0x00, 0x00, 0x02, 0x02, 0x01, 0x00, 0x02, 0x05, 0x05, 0x00, 0x03, 0x07, 0x01, 0x01
        /*0010*/ 	.byte	0x02, 0x03, 0x00, 0x00, 0x02, 0x06, 0x01, 0x00, 0x04, 0x0b, 0x08, 0x00, 0x09, 0x00, 0x00, 0x00
        /*0020*/ 	.byte	0x00, 0x00, 0x00, 0x00


//--------------------- .nv.info._Z17vector_add_kernelPfPKfS1_i --------------------------
	.section	.nv.info._Z17vector_add_kernelPfPKfS1_i,"",@"SHT_CUDA_INFO"
	.sectionflags	@""
	.align	4


	//----- nvinfo : EIATTR_CUDA_API_VERSION
	.align		4
        /*0000*/ 	.byte	0x04, 0x37
        /*0002*/ 	.short	(.L_7 - .L_6)
.L_6:
        /*0004*/ 	.word	0x00000082


	//----- nvinfo : EIATTR_KPARAM_INFO
	.align		4
.L_7:
        /*0008*/ 	.byte	0x04, 0x17
        /*000a*/ 	.short	(.L_9 - .L_8)
.L_8:
        /*000c*/ 	.word	0x00000000
        /*0010*/ 	.short	0x0003
        /*0012*/ 	.short	0x0018
        /*0014*/ 	.byte	0x00, 0xf0, 0x11, 0x00


	//----- nvinfo : EIATTR_KPARAM_INFO
	.align		4
.L_9:
        /*0018*/ 	.byte	0x04, 0x17
        /*001a*/ 	.short	(.L_11 - .L_10)
.L_10:
        /*001c*/ 	.word	0x00000000
        /*0020*/ 	.short	0x0002
        /*0022*/ 	.short	0x0010
        /*0024*/ 	.byte	0x00, 0xf5, 0x21, 0x00


	//----- nvinfo : EIATTR_KPARAM_INFO
	.align		4
.L_11:
        /*0028*/ 	.byte	0x04, 0x17
        /*002a*/ 	.short	(.L_13 - .L_12)
.L_12:
        /*002c*/ 	.word	0x00000000
        /*0030*/ 	.short	0x0001
        /*0032*/ 	.short	0x0008
        /*0034*/ 	.byte	0x00, 0xf5, 0x21, 0x00


	//----- nvinfo : EIATTR_KPARAM_INFO
	.align		4
.L_13:
        /*0038*/ 	.byte	0x04, 0x17
        /*003a*/ 	.short	(.L_15 - .L_14)
.L_14:
        /*003c*/ 	.word	0x00000000
        /*0040*/ 	.short	0x0000
        /*0042*/ 	.short	0x0000
        /*0044*/ 	.byte	0x00, 0xf5, 0x21, 0x00


	//----- nvinfo : EIATTR_SPARSE_MMA_MASK
	.align		4
.L_15:
        /*0048*/ 	.byte	0x03, 0x50
        /*004a*/ 	.short	0x0000


	//----- nvinfo : EIATTR_MAXREG_COUNT
	.align		4
        /*004c*/ 	.byte	0x03, 0x1b
        /*004e*/ 	.short	0x00ff


	//----- nvinfo : EIATTR_MERCURY_ISA_VERSION
	.align		4
        /*0050*/ 	.byte	0x03, 0x5f
        /*0052*/ 	.short	0x0101


	//----- nvinfo : EIATTR_VRC_CTA_INIT_COUNT
	.align		4
        /*0054*/ 	.byte	0x02, 0x4a
	.zero		1
	.zero		1


	//----- nvinfo : EIATTR_EXIT_INSTR_OFFSETS
	.align		4
        /*0058*/ 	.byte	0x04, 0x1c
        /*005a*/ 	.short	(.L_17 - .L_16)


	//   ....[0]....
.L_16:
        /*005c*/ 	.word	0x00000070


	//   ....[1]....
        /*0060*/ 	.word	0x00000130


	//----- nvinfo : EIATTR_CBANK_PARAM_SIZE
	.align		4
.L_17:
        /*0064*/ 	.byte	0x03, 0x19
        /*0066*/ 	.short	0x001c


	//----- nvinfo : EIATTR_PARAM_CBANK
	.align		4
        /*0068*/ 	.byte	0x04, 0x0a
        /*006a*/ 	.short	(.L_19 - .L_18)
	.align		4
.L_18:
        /*006c*/ 	.word	index@(.nv.constant0._Z17vector_add_kernelPfPKfS1_i)
        /*0070*/ 	.short	0x0380
        /*0072*/ 	.short	0x001c


	//----- nvinfo : EIATTR_SW_WAR
	.align		4
.L_19:
        /*0074*/ 	.byte	0x04, 0x36
        /*0076*/ 	.short	(.L_21 - .L_20)
.L_20:
        /*0078*/ 	.word	0x00000008
.L_21:


//--------------------- .nv.callgraph             --------------------------
	.section	.nv.callgraph,"",@"SHT_CUDA_CALLGRAPH"
	.align	4
	.sectionentsize	8
	.align		4
        /*0000*/ 	.word	0x00000000
	.align		4
        /*0004*/ 	.word	0xffffffff
	.align		4
        /*0008*/ 	.word	0x00000000
	.align		4
        /*000c*/ 	.word	0xfffffffe
	.align		4
        /*0010*/ 	.word	0x00000000
	.align		4
        /*0014*/ 	.word	0xfffffffd
	.align		4
        /*0018*/ 	.word	0x00000000
	.align		4
        /*001c*/ 	.word	0xfffffffc


//--------------------- .text._Z17vector_add_kernelPfPKfS1_i --------------------------
	.section	.text._Z17vector_add_kernelPfPKfS1_i,"ax",@progbits
	.align	128
        .global         _Z17vector_add_kernelPfPKfS1_i
        .type           _Z17vector_add_kernelPfPKfS1_i,@function
        .size           _Z17vector_add_kernelPfPKfS1_i,(.L_x_1 - _Z17vector_add_kernelPfPKfS1_i)
        .other          _Z17vector_add_kernelPfPKfS1_i,@"STO_CUDA_ENTRY STV_DEFAULT"
_Z17vector_add_kernelPfPKfS1_i:
.text._Z17vector_add_kernelPfPKfS1_i:
[----:B------:R-:W-:Y:S01]  /*0000*/  LDC R1, c[0x0][0x37c] ;  /* 0x0000df00ff017b82 */ /* 0x000fe20000000800 */
[----:B------:R-:W0:Y:S07]  /*0010*/  S2R R9, SR_TID.X ;  /* 0x0000000000097919 */ /* 0x000e2e0000002100 */
[----:B------:R-:W0:Y:S01]  /*0020*/  S2UR UR4, SR_CTAID.X ;  /* 0x00000000000479c3 */ /* 0x000e220000002500 */
[----:B------:R-:W1:Y:S07]  /*0030*/  LDCU UR5, c[0x0][0x398] ;  /* 0x00007300ff0577ac */ /* 0x000e6e0008000800 */
[----:B------:R-:W0:Y:S02]  /*0040*/  LDC R0, c[0x0][0x360] ;  /* 0x0000d800ff007b82 */ /* 0x000e240000000800 */
[----:B0-----:R-:W-:-:S05]  /*0050*/  IMAD R9, R0, UR4, R9 ;  /* 0x0000000400097c24 */ /* 0x001fca000f8e0209 */
[----:B-1----:R-:W-:-:S13]  /*0060*/  ISETP.GE.AND P0, PT, R9, UR5, PT ;  /* 0x0000000509007c0c */ /* 0x002fda000bf06270 */
[----:B------:R-:W-:Y:S05]  /*0070*/  @P0 EXIT ;  /* 0x000000000000094d */ /* 0x000fea0003800000 */
[----:B------:R-:W0:Y:S01]  /*0080*/  LDC.64 R2, c[0x0][0x388] ;  /* 0x0000e200ff027b82 */ /* 0x000e220000000a00 */
[----:B------:R-:W1:Y:S07]  /*0090*/  LDCU.64 UR4, c[0x0][0x358] ;  /* 0x00006b00ff0477ac */ /* 0x000e6e0008000a00 */
[----:B------:R-:W2:Y:S08]  /*00a0*/  LDC.64 R4, c[0x0][0x390] ;  /* 0x0000e400ff047b82 */ /* 0x000eb00000000a00 */
[----:B------:R-:W3:Y:S01]  /*00b0*/  LDC.64 R6, c[0x0][0x380] ;  /* 0x0000e000ff067b82 */ /* 0x000ee20000000a00 */
[----:B0-----:R-:W-:-:S06]  /*00c0*/  IMAD.WIDE R2, R9, 0x4, R2 ;  /* 0x0000000409027825 */ /* 0x001fcc00078e0202 */
[----:B-1----:R-:W4:Y:S01]  /*00d0*/  LDG.E R2, desc[UR4][R2.64] ;  /* 0x0000000402027981 */ /* 0x002f22000c1e1900 */
[----:B--2---:R-:W-:-:S06]  /*00e0*/  IMAD.WIDE R4, R9, 0x4, R4 ;  /* 0x0000000409047825 */ /* 0x004fcc00078e0204 */
[----:B------:R-:W4:Y:S01]  /*00f0*/  LDG.E R5, desc[UR4][R4.64] ;  /* 0x0000000404057981 */ /* 0x000f22000c1e1900 */
[----:B---3--:R-:W-:-:S04]  /*0100*/  IMAD.WIDE R6, R9, 0x4, R6 ;  /* 0x0000000409067825 */ /* 0x008fc800078e0206 */
[----:B----4-:R-:W-:-:S05]  /*0110*/  FADD R9, R2, R5 ;  /* 0x0000000502097221 */ /* 0x010fca0000000000 */
[----:B------:R-:W-:Y:S01]  /*0120*/  STG.E desc[UR4][R6.64], R9 ;  /* 0x0000000906007986 */ /* 0x000fe2000c101904 */
[----:B------:R-:W-:Y:S05]  /*0130*/  EXIT ;  /* 0x000000000000794d */ /* 0x000fea0003800000 */
.L_x_0:
[----:B------:R-:W-:-:S00]  /*0140*/  BRA `(.L_x_0) ;  /* 0xfffffffc00fc7947 */ /* 0x000fc0000383ffff */
[----:B------:R-:W-:-:S00]  /*0150*/  NOP ;  /* 0x0000000000007918 */ /* 0x000fc00000000000 */
        /* <DEDUP_REMOVED lines=10> */
.L_x_1:


//--------------------- .nv.shared.reserved.0     --------------------------
	.section	.nv.shared.reserved.0,"aw",@nobits
	.weak		__nv_reservedSMEM_offset_0_alias
	.size		__nv_reservedSMEM_offset_0_alias, 0, 64
	.other		__nv_reservedSMEM_offset_0_alias,@"STO_CUDA_RESERVED_SHARED STV_DEFAULT"
__nv_reservedSMEM_offset_0_alias:
	.zero		0
	.zero		64


//--------------------- .nv.constant0._Z17vector_add_kernelPfPKfS1_i --------------------------
	.section	.nv.constant0._Z17vector_add_kernelPfPKfS1_i,"a",@progbits
	.sectionflags	@""
	.align	4
.nv.constant0._Z17vector_add_kernelPfPKfS1_i:
	.zero		924


//--------------------- SYMBOLS --------------------------

	.type		.nv.reservedSmem.offset0,@object
	.size		.nv.reservedSmem.offset0,0x4
